//
// Generated by NVIDIA NVVM Compiler
//
// Compiler Build ID: CL-36424714
// Cuda compilation tools, release 13.0, V13.0.88
// Based on NVVM 20.0.0
//

.version 9.0
.target sm_100
.address_size 64

	// .globl	_Z4cuddv
.extern .func  (.param .b32 func_retval0) vprintf
(
	.param .b64 vprintf_param_0,
	.param .b64 vprintf_param_1
)
;
.global .align 1 .b8 $str[37] = {72, 97, 115, 97, 110, 32, 78, 97, 119, 97, 122, 105, 115, 104, 32, 112, 114, 105, 110, 116, 105, 110, 103, 32, 117, 115, 105, 110, 103, 32, 99, 117, 100, 97, 32, 10};
.global .align 1 .b8 $str$1[55] = {116, 104, 114, 101, 97, 100, 73, 68, 120, 46, 120, 32, 58, 32, 37, 100, 44, 32, 116, 104, 114, 101, 97, 100, 73, 68, 120, 46, 121, 32, 58, 32, 37, 100, 44, 32, 116, 104, 114, 101, 97, 100, 73, 68, 120, 46, 122, 32, 58, 32, 37, 100, 32, 10};

.visible .entry _Z4cuddv()
{
	.reg .b32 	%r<3>;
	.reg .b64 	%rd<3>;

	mov.u64 	%rd1, $str;
	cvta.global.u64 	%rd2, %rd1;
	{ // callseq 0, 0
	.param .b64 param0;
	st.param.b64 	[param0], %rd2;
	.param .b64 param1;
	st.param.b64 	[param1], 0;
	.param .b32 retval0;
	call.uni (retval0), 
	vprintf, 
	(
	param0, 
	param1
	);
	ld.param.b32 	%r1, [retval0];
	} // callseq 0
	ret;

}
	// .globl	_Z15print_threadidsv
.visible .entry _Z15print_threadidsv()
{
	.local .align 8 .b8 	__local_depot1[16];
	.reg .b64 	%SP;
	.reg .b64 	%SPL;
	.reg .b32 	%r<6>;
	.reg .b64 	%rd<5>;

	mov.u64 	%SPL, __local_depot1;
	cvta.local.u64 	%SP, %SPL;
	add.u64 	%rd1, %SP, 0;
	add.u64 	%rd2, %SPL, 0;
	mov.u32 	%r1, %tid.x;
	mov.u32 	%r2, %tid.y;
	mov.u32 	%r3, %tid.z;
	st.local.v2.u32 	[%rd2], {%r1, %r2};
	st.local.u32 	[%rd2+8], %r3;
	mov.u64 	%rd3, $str$1;
	cvta.global.u64 	%rd4, %rd3;
	{ // callseq 1, 0
	.param .b64 param0;
	st.param.b64 	[param0], %rd4;
	.param .b64 param1;
	st.param.b64 	[param1], %rd1;
	.param .b32 retval0;
	call.uni (retval0), 
	vprintf, 
	(
	param0, 
	param1
	);
	ld.param.b32 	%r4, [retval0];
	} // callseq 1
	ret;

}


// ===== COMPILED SASS (sm_100) =====

	.target	sm_100

	.elftype	@"ET_EXEC"


//--------------------- .note.nv.tkinfo           --------------------------
	.section	.note.nv.tkinfo,"",@"SHT_NOTE"
	.sectionflags	@"SHF_NOTE_NV_TKINFO"
	.tkinfo
        /*0018*/ 	.word	0x00000002
        /*0030*/ 	.string	""
        /*0030*/ 	.string	"ptxas"
        /*0030*/ 	.string	"Cuda compilation tools, release 13.0, V13.0.88"
        /*0030*/ 	.string	"Build cuda_13.0.r13.0/compiler.36424714_0"
        /*0030*/ 	.string	"-arch sm_100 -m 64 "



//--------------------- .note.nv.cuinfo           --------------------------
	.section	.note.nv.cuinfo,"",@"SHT_NOTE"
	.sectionflags	@"SHF_NOTE_NV_CUINFO"
        /*0018*/ 	.short	0x0002
        /*001a*/ 	.short	0x0064
        /*001c*/ 	.short	0x0082
	.zero		2


//--------------------- .nv.info                  --------------------------
	.section	.nv.info,"",@"SHT_CUDA_INFO"
	.align	4


	//----- nvinfo : EIATTR_REGCOUNT
	.align		4
        /*0000*/ 	.byte	0x04, 0x2f
        /*0002*/ 	.short	(.L_3 - .L_2)
	.align		4
.L_2:
        /*0004*/ 	.word	index@(_Z4cuddv)
        /*0008*/ 	.word	0x00000018


	//----- nvinfo : EIATTR_FRAME_SIZE
	.align		4
.L_3:
        /*000c*/ 	.byte	0x04, 0x11
        /*000e*/ 	.short	(.L_5 - .L_4)
	.align		4
.L_4:
        /*0010*/ 	.word	index@(_Z4cuddv)
        /*0014*/ 	.word	0x00000000


	//----- nvinfo : EIATTR_REGCOUNT
	.align		4
.L_5:
        /*0018*/ 	.byte	0x04, 0x2f
        /*001a*/ 	.short	(.L_7 - .L_6)
	.align		4
.L_6:
        /*001c*/ 	.word	index@(_Z15print_threadidsv)
        /*0020*/ 	.word	0x00000018


	//----- nvinfo : EIATTR_FRAME_SIZE
	.align		4
.L_7:
        /*0024*/ 	.byte	0x04, 0x11
        /*0026*/ 	.short	(.L_9 - .L_8)
	.align		4
.L_8:
        /*0028*/ 	.word	index@(_Z15print_threadidsv)
        /*002c*/ 	.word	0x00000010


	//----- nvinfo : EIATTR_MIN_STACK_SIZE
	.align		4
.L_9:
        /*0030*/ 	.byte	0x04, 0x12
        /*0032*/ 	.short	(.L_11 - .L_10)
	.align		4
.L_10:
        /*0034*/ 	.word	index@(_Z15print_threadidsv)
        /*0038*/ 	.word	0x00000010


	//----- nvinfo : EIATTR_MIN_STACK_SIZE
	.align		4
.L_11:
        /*003c*/ 	.byte	0x04, 0x12
        /*003e*/ 	.short	(.L_13 - .L_12)
	.align		4
.L_12:
        /*0040*/ 	.word	index@(_Z4cuddv)
        /*0044*/ 	.word	0x00000000
.L_13:


//--------------------- .nv.compat                --------------------------
	.section	.nv.compat,"",@"SHT_CUDA_COMPAT_INFO"
	.align	4
        /*0000*/ 	.byte	0x02, 0x09, 0x00, 0x00, 0x02, 0x02, 0x01, 0x00, 0x02, 0x05, 0x05, 0x00, 0x03, 0x07, 0x01, 0x01
        /*0010*/ 	.byte	0x02, 0x03, 0x00, 0x00, 0x02, 0x06, 0x01, 0x00, 0x04, 0x0b, 0x08, 0x00, 0x09, 0x00, 0x00, 0x00
        /*0020*/ 	.byte	0x00, 0x00, 0x00, 0x00


//--------------------- .nv.info._Z15print_threadidsv --------------------------
	.section	.nv.info._Z15print_threadidsv,"",@"SHT_CUDA_INFO"
	.sectionflags	@""
	.align	4


	//----- nvinfo : EIATTR_CUDA_API_VERSION
	.align		4
        /*0000*/ 	.byte	0x04, 0x37
        /*0002*/ 	.short	(.L_15 - .L_14)
.L_14:
        /*0004*/ 	.word	0x00000082


	//----- nvinfo : EIATTR_SPARSE_MMA_MASK
	.align		4
.L_15:
        /*0008*/ 	.byte	0x03, 0x50
        /*000a*/ 	.short	0x0000


	//----- nvinfo : EIATTR_MAXREG_COUNT
	.align		4
        /*000c*/ 	.byte	0x03, 0x1b
        /*000e*/ 	.short	0x00ff


	//----- nvinfo : EIATTR_EXTERNS
	.align		4
        /*0010*/ 	.byte	0x04, 0x0f
        /*0012*/ 	.short	(.L_17 - .L_16)


	//   ....[0]....
	.align		4
.L_16:
        /*0014*/ 	.word	index@(vprintf)


	//----- nvinfo : EIATTR_MERCURY_ISA_VERSION
	.align		4
.L_17:
        /*0018*/ 	.byte	0x03, 0x5f
        /*001a*/ 	.short	0x0101


	//----- nvinfo : EIATTR_VRC_CTA_INIT_COUNT
	.align		4
        /*001c*/ 	.byte	0x02, 0x4a
	.zero		1
	.zero		1


	//----- nvinfo : EIATTR_SYSCALL_OFFSETS
	.align		4
        /*0020*/ 	.byte	0x04, 0x46
        /*0022*/ 	.short	(.L_19 - .L_18)


	//   ....[0]....
.L_18:
        /*0024*/ 	.word	0x00000110


	//----- nvinfo : EIATTR_EXIT_INSTR_OFFSETS
	.align		4
.L_19:
        /*0028*/ 	.byte	0x04, 0x1c
        /*002a*/ 	.short	(.L_21 - .L_20)


	//   ....[0]....
.L_20:
        /*002c*/ 	.word	0x00000120


	//----- nvinfo : EIATTR_SW_WAR
	.align		4
.L_21:
        /*0030*/ 	.byte	0x04, 0x36
        /*0032*/ 	.short	(.L_23 - .L_22)
.L_22:
        /*0034*/ 	.word	0x00000008
.L_23:


//--------------------- .nv.info._Z4cuddv         --------------------------
	.section	.nv.info._Z4cuddv,"",@"SHT_CUDA_INFO"
	.sectionflags	@""
	.align	4


	//----- nvinfo : EIATTR_CUDA_API_VERSION
	.align		4
        /*0000*/ 	.byte	0x04, 0x37
        /*0002*/ 	.short	(.L_25 - .L_24)
.L_24:
        /*0004*/ 	.word	0x00000082


	//----- nvinfo : EIATTR_SPARSE_MMA_MASK
	.align		4
.L_25:
        /*0008*/ 	.byte	0x03, 0x50
        /*000a*/ 	.short	0x0000


	//----- nvinfo : EIATTR_MAXREG_COUNT
	.align		4
        /*000c*/ 	.byte	0x03, 0x1b
        /*000e*/ 	.short	0x00ff


	//----- nvinfo : EIATTR_EXTERNS
	.align		4
        /*0010*/ 	.byte	0x04, 0x0f
        /*0012*/ 	.short	(.L_27 - .L_26)


	//   ....[0]....
	.align		4
.L_26:
        /*0014*/ 	.word	index@(vprintf)


	//----- nvinfo : EIATTR_MERCURY_ISA_VERSION
	.align		4
.L_27:
        /*0018*/ 	.byte	0x03, 0x5f
        /*001a*/ 	.short	0x0101


	//----- nvinfo : EIATTR_VRC_CTA_INIT_COUNT
	.align		4
        /*001c*/ 	.byte	0x02, 0x4a
	.zero		1
	.zero		1


	//----- nvinfo : EIATTR_SYSCALL_OFFSETS
	.align		4
        /*0020*/ 	.byte	0x04, 0x46
        /*0022*/ 	.short	(.L_29 - .L_28)


	//   ....[0]....
.L_28:
        /*0024*/ 	.word	0x00000080


	//----- nvinfo : EIATTR_EXIT_INSTR_OFFSETS
	.align		4
.L_29:
        /*0028*/ 	.byte	0x04, 0x1c
        /*002a*/ 	.short	(.L_31 - .L_30)


	//   ....[0]....
.L_30:
        /*002c*/ 	.word	0x00000090


	//----- nvinfo : EIATTR_SW_WAR
	.align		4
.L_31:
        /*0030*/ 	.byte	0x04, 0x36
        /*0032*/ 	.short	(.L_33 - .L_32)
.L_32:
        /*0034*/ 	.word	0x00000008
.L_33:


//--------------------- .nv.callgraph             --------------------------
	.section	.nv.callgraph,"",@"SHT_CUDA_CALLGRAPH"
	.align	4
	.sectionentsize	8
	.align		4
        /*0000*/ 	.word	0x00000000
	.align		4
        /*0004*/ 	.word	0xffffffff
	.align		4
        /*0008*/ 	.word	index@(_Z15print_threadidsv)
	.align		4
        /*000c*/ 	.word	index@(vprintf)
	.align		4
        /*0010*/ 	.word	index@(_Z4cuddv)
	.align		4
        /*0014*/ 	.word	index@(vprintf)
	.align		4
        /*0018*/ 	.word	0x00000000
	.align		4
        /*001c*/ 	.word	0xfffffffe
	.align		4
        /*0020*/ 	.word	0x00000000
	.align		4
        /*0024*/ 	.word	0xfffffffd
	.align		4
        /*0028*/ 	.word	0x00000000
	.align		4
        /*002c*/ 	.word	0xfffffffc


//--------------------- .nv.constant4             --------------------------
	.section	.nv.constant4,"a",@progbits
	.align	8
	.align		8
.nv.constant4:
        /*0000*/ 	.dword	vprintf
	.align		8
        /*0008*/ 	.dword	$str
	.align		8
        /*0010*/ 	.dword	$str$1


//--------------------- .text._Z15print_threadidsv --------------------------
	.section	.text._Z15print_threadidsv,"ax",@progbits
	.align	128
        .global         _Z15print_threadidsv
        .type           _Z15print_threadidsv,@function
        .size           _Z15print_threadidsv,(.L_x_4 - _Z15print_threadidsv)
        .other          _Z15print_threadidsv,@"STO_CUDA_ENTRY STV_DEFAULT"
_Z15print_threadidsv:
.text._Z15print_threadidsv:
[----:B------:R-:W0:Y:S01]  /*0000*/  LDC R1, c[0x0][0x37c] ;  /* 0x0000df00ff017b82 */ /* 0x000e220000000800 */
[----:B------:R-:W1:Y:S01]  /*0010*/  S2R R8, SR_TID.X ;  /* 0x0000000000087919 */ /* 0x000e620000002100 */
[----:B0-----:R-:W-:Y:S01]  /*0020*/  VIADD R1, R1, 0xfffffff0 ;  /* 0xfffffff001017836 */ /* 0x001fe20000000000 */
[----:B------:R-:W-:Y:S01]  /*0030*/  MOV R0, 0x0 ;  /* 0x0000000000007802 */ /* 0x000fe20000000f00 */
[----:B------:R-:W0:Y:S01]  /*0040*/  LDCU UR4, c[0x0][0x2f8] ;  /* 0x00005f00ff0477ac */ /* 0x000e220008000800 */
[----:B------:R-:W1:Y:S03]  /*0050*/  S2R R9, SR_TID.Y ;  /* 0x0000000000097919 */ /* 0x000e660000002200 */
[----:B------:R2:W3:Y:S01]  /*0060*/  LDC.64 R2, c[0x4][R0] ;  /* 0x0100000000027b82 */ /* 0x0004e20000000a00 */
[----:B------:R-:W4:Y:S01]  /*0070*/  LDCU.64 UR6, c[0x4][0x10] ;  /* 0x01000200ff0677ac */ /* 0x000f220008000a00 */
[----:B------:R-:W5:Y:S01]  /*0080*/  S2R R10, SR_TID.Z ;  /* 0x00000000000a7919 */ /* 0x000f620000002300 */
[----:B------:R-:W2:Y:S01]  /*0090*/  LDCU UR5, c[0x0][0x2fc] ;  /* 0x00005f80ff0577ac */ /* 0x000ea20008000800 */
[----:B0-----:R-:W-:Y:S01]  /*00a0*/  IADD3 R6, P0, PT, R1, UR4, RZ ;  /* 0x0000000401067c10 */ /* 0x001fe2000ff1e0ff */
[----:B----4-:R-:W-:Y:S01]  /*00b0*/  IMAD.U32 R4, RZ, RZ, UR6 ;  /* 0x00000006ff047e24 */ /* 0x010fe2000f8e00ff */
[----:B------:R-:W-:-:S03]  /*00c0*/  MOV R5, UR7 ;  /* 0x0000000700057c02 */ /* 0x000fc60008000f00 */
[----:B--2---:R-:W-:Y:S01]  /*00d0*/  IMAD.X R7, RZ, RZ, UR5, P0 ;  /* 0x00000005ff077e24 */ /* 0x004fe200080e06ff */
[----:B-1----:R0:W-:Y:S04]  /*00e0*/  STL.64 [R1], R8 ;  /* 0x0000000801007387 */ /* 0x0021e80000100a00 */
[----:B-----5:R0:W-:Y:S03]  /*00f0*/  STL [R1+0x8], R10 ;  /* 0x0000080a01007387 */ /* 0x0201e60000100800 */
[----:B------:R-:W-:-:S07]  /*0100*/  LEPC R20, `(.L_x_0) ;  /* 0x000000001014794e */ /* 0x000fce0000000000 */
[----:B0--3--:R-:W-:Y:S05]  /*0110*/  CALL.ABS.NOINC R2 ;  /* 0x0000000002007343 */ /* 0x009fea0003c00000 */
.L_x_0:
[----:B------:R-:W-:Y:S05]  /*0120*/  EXIT ;  /* 0x000000000000794d */ /* 0x000fea0003800000 */
.L_x_1:
[----:B------:R-:W-:-:S00]  /*0130*/  BRA `(.L_x_1) ;  /* 0xfffffffc00fc7947 */ /* 0x000fc0000383ffff */
[----:B------:R-:W-:-:S00]  /*0140*/  NOP ;  /* 0x0000000000007918 */ /* 0x000fc00000000000 */
        /* <DEDUP_REMOVED lines=11> */
.L_x_4:


//--------------------- .text._Z4cuddv            --------------------------
	.section	.text._Z4cuddv,"ax",@progbits
	.align	128
        .global         _Z4cuddv
        .type           _Z4cuddv,@function
        .size           _Z4cuddv,(.L_x_5 - _Z4cuddv)
        .other          _Z4cuddv,@"STO_CUDA_ENTRY STV_DEFAULT"
_Z4cuddv:
.text._Z4cuddv:
[----:B------:R-:W0:Y:S01]  /*0000*/  LDC R1, c[0x0][0x37c] ;  /* 0x0000df00ff017b82 */ /* 0x000e220000000800 */
[----:B------:R-:W-:Y:S01]  /*0010*/  MOV R0, 0x0 ;  /* 0x0000000000007802 */ /* 0x000fe20000000f00 */
[----:B------:R-:W1:Y:S01]  /*0020*/  LDCU.64 UR4, c[0x4][0x8] ;  /* 0x01000100ff0477ac */ /* 0x000e620008000a00 */
[----:B------:R-:W-:-:S05]  /*0030*/  CS2R R6, SRZ ;  /* 0x0000000000067805 */ /* 0x000fca000001ff00 */
[----:B------:R2:W3:Y:S01]  /*0040*/  LDC.64 R2, c[0x4][R0] ;  /* 0x0100000000027b82 */ /* 0x0004e20000000a00 */
[----:B-1----:R-:W-:Y:S02]  /*0050*/  IMAD.U32 R4, RZ, RZ, UR4 ;  /* 0x00000004ff047e24 */ /* 0x002fe4000f8e00ff */
[----:B--2---:R-:W-:-:S07]  /*0060*/  IMAD.U32 R5, RZ, RZ, UR5 ;  /* 0x00000005ff057e24 */ /* 0x004fce000f8e00ff */
[----:B------:R-:W-:-:S07]  /*0070*/  LEPC R20, `(.L_x_2) ;  /* 0x000000001014794e */ /* 0x000fce0000000000 */
[----:B0--3--:R-:W-:Y:S05]  /*0080*/  CALL.ABS.NOINC R2 ;  /* 0x0000000002007343 */ /* 0x009fea0003c00000 */
.L_x_2:
[----:B------:R-:W-:Y:S05]  /*0090*/  EXIT ;  /* 0x000000000000794d */ /* 0x000fea0003800000 */
.L_x_3:
        /* <DEDUP_REMOVED lines=14> */
.L_x_5:


//--------------------- .nv.global.init           --------------------------
	.section	.nv.global.init,"aw",@progbits
.nv.global.init:
	.type		$str,@object
	.size		$str,($str$1 - $str)
$str:
        /*0000*/ 	.byte	0x48, 0x61, 0x73, 0x61, 0x6e, 0x20, 0x4e, 0x61, 0x77, 0x61, 0x7a, 0x69, 0x73, 0x68, 0x20, 0x70
        /*0010*/ 	.byte	0x72, 0x69, 0x6e, 0x74, 0x69, 0x6e, 0x67, 0x20, 0x75, 0x73, 0x69, 0x6e, 0x67, 0x20, 0x63, 0x75
        /*0020*/ 	.byte	0x64, 0x61, 0x20, 0x0a, 0x00
	.type		$str$1,@object
	.size		$str$1,(.L_1 - $str$1)
$str$1:
        /*0025*/ 	.byte	0x74, 0x68, 0x72, 0x65, 0x61, 0x64, 0x49, 0x44, 0x78, 0x2e, 0x78, 0x20, 0x3a, 0x20, 0x25, 0x64
        /*0035*/ 	.byte	0x2c, 0x20, 0x74, 0x68, 0x72, 0x65, 0x61, 0x64, 0x49, 0x44, 0x78, 0x2e, 0x79, 0x20, 0x3a, 0x20
        /*0045*/ 	.byte	0x25, 0x64, 0x2c, 0x20, 0x74, 0x68, 0x72, 0x65, 0x61, 0x64, 0x49, 0x44, 0x78, 0x2e, 0x7a, 0x20
        /*0055*/ 	.byte	0x3a, 0x20, 0x25, 0x64, 0x20, 0x0a, 0x00
.L_1:


//--------------------- .nv.shared.reserved.0     --------------------------
	.section	.nv.shared.reserved.0,"aw",@nobits
	.weak		__nv_reservedSMEM_offset_0_alias
	.size		__nv_reservedSMEM_offset_0_alias, 0, 64
	.other		__nv_reservedSMEM_offset_0_alias,@"STO_CUDA_RESERVED_SHARED STV_DEFAULT"
__nv_reservedSMEM_offset_0_alias:
	.zero		0
	.zero		64


//--------------------- .nv.constant0._Z15print_threadidsv --------------------------
	.section	.nv.constant0._Z15print_threadidsv,"a",@progbits
	.sectionflags	@""
	.align	4
.nv.constant0._Z15print_threadidsv:
	.zero		896


//--------------------- .nv.constant0._Z4cuddv    --------------------------
	.section	.nv.constant0._Z4cuddv,"a",@progbits
	.sectionflags	@""
	.align	4
.nv.constant0._Z4cuddv:
	.zero		896


//--------------------- SYMBOLS --------------------------

	.type		.nv.reservedSmem.offset0,@object
	.size		.nv.reservedSmem.offset0,0x4
	.type		vprintf,@function
